//
// Generated by NVIDIA NVVM Compiler
//
// Compiler Build ID: CL-36424714
// Cuda compilation tools, release 13.0, V13.0.88
// Based on NVVM 20.0.0
//

.version 9.0
.target sm_100
.address_size 64

	// .globl	_Z13compressedRowPiS_S_S_S_mi

.visible .entry _Z13compressedRowPiS_S_S_S_mi(
	.param .u64 .ptr .align 1 _Z13compressedRowPiS_S_S_S_mi_param_0,
	.param .u64 .ptr .align 1 _Z13compressedRowPiS_S_S_S_mi_param_1,
	.param .u64 .ptr .align 1 _Z13compressedRowPiS_S_S_S_mi_param_2,
	.param .u64 .ptr .align 1 _Z13compressedRowPiS_S_S_S_mi_param_3,
	.param .u64 .ptr .align 1 _Z13compressedRowPiS_S_S_S_mi_param_4,
	.param .u64 _Z13compressedRowPiS_S_S_S_mi_param_5,
	.param .u32 _Z13compressedRowPiS_S_S_S_mi_param_6
)
{
	.reg .pred 	%p<25>;
	.reg .b32 	%r<97>;
	.reg .b64 	%rd<92>;

	ld.param.u64 	%rd10, [_Z13compressedRowPiS_S_S_S_mi_param_0];
	ld.param.u64 	%rd11, [_Z13compressedRowPiS_S_S_S_mi_param_1];
	ld.param.u64 	%rd12, [_Z13compressedRowPiS_S_S_S_mi_param_2];
	ld.param.u64 	%rd13, [_Z13compressedRowPiS_S_S_S_mi_param_3];
	ld.param.u64 	%rd14, [_Z13compressedRowPiS_S_S_S_mi_param_4];
	ld.param.u64 	%rd15, [_Z13compressedRowPiS_S_S_S_mi_param_5];
	ld.param.u32 	%r60, [_Z13compressedRowPiS_S_S_S_mi_param_6];
	cvta.to.global.u64 	%rd1, %rd14;
	cvta.to.global.u64 	%rd2, %rd13;
	cvta.to.global.u64 	%rd3, %rd12;
	cvta.to.global.u64 	%rd4, %rd10;
	cvta.to.global.u64 	%rd16, %rd11;
	mov.u32 	%r1, %ctaid.x;
	cvt.u64.u32 	%rd17, %r1;
	mul.lo.s64 	%rd5, %rd15, %rd17;
	mul.wide.u32 	%rd18, %r1, 4;
	add.s64 	%rd6, %rd16, %rd18;
	setp.lt.s32 	%p1, %r60, 1;
	@%p1 bra 	$L__BB0_41;
	ld.global.u32 	%r77, [%rd6];
	and.b32  	%r3, %r60, 7;
	setp.lt.u32 	%p2, %r60, 8;
	mov.b32 	%r91, 0;
	@%p2 bra 	$L__BB0_20;
	and.b32  	%r91, %r60, 2147483640;
	mov.b32 	%r75, 0;
$L__BB0_3:
	.pragma "nounroll";
	cvt.u64.u32 	%rd19, %r75;
	add.s64 	%rd20, %rd5, %rd19;
	shl.b64 	%rd21, %rd20, 2;
	add.s64 	%rd7, %rd4, %rd21;
	ld.global.u32 	%r7, [%rd7];
	setp.eq.s32 	%p3, %r7, 0;
	@%p3 bra 	$L__BB0_5;
	mul.wide.s32 	%rd22, %r77, 4;
	add.s64 	%rd23, %rd3, %rd22;
	st.global.u32 	[%rd23], %r7;
	add.s64 	%rd24, %rd2, %rd22;
	st.global.u32 	[%rd24], %r75;
	add.s64 	%rd25, %rd1, %rd22;
	st.global.u32 	[%rd25], %r1;
	add.s32 	%r77, %r77, 1;
$L__BB0_5:
	ld.global.u32 	%r10, [%rd7+4];
	setp.eq.s32 	%p4, %r10, 0;
	@%p4 bra 	$L__BB0_7;
	add.s32 	%r63, %r75, 1;
	mul.wide.s32 	%rd26, %r77, 4;
	add.s64 	%rd27, %rd3, %rd26;
	st.global.u32 	[%rd27], %r10;
	add.s64 	%rd28, %rd2, %rd26;
	st.global.u32 	[%rd28], %r63;
	add.s64 	%rd29, %rd1, %rd26;
	st.global.u32 	[%rd29], %r1;
	add.s32 	%r77, %r77, 1;
$L__BB0_7:
	ld.global.u32 	%r13, [%rd7+8];
	setp.eq.s32 	%p5, %r13, 0;
	@%p5 bra 	$L__BB0_9;
	add.s32 	%r64, %r75, 2;
	mul.wide.s32 	%rd30, %r77, 4;
	add.s64 	%rd31, %rd3, %rd30;
	st.global.u32 	[%rd31], %r13;
	add.s64 	%rd32, %rd2, %rd30;
	st.global.u32 	[%rd32], %r64;
	add.s64 	%rd33, %rd1, %rd30;
	st.global.u32 	[%rd33], %r1;
	add.s32 	%r77, %r77, 1;
$L__BB0_9:
	ld.global.u32 	%r16, [%rd7+12];
	setp.eq.s32 	%p6, %r16, 0;
	@%p6 bra 	$L__BB0_11;
	add.s32 	%r65, %r75, 3;
	mul.wide.s32 	%rd34, %r77, 4;
	add.s64 	%rd35, %rd3, %rd34;
	st.global.u32 	[%rd35], %r16;
	add.s64 	%rd36, %rd2, %rd34;
	st.global.u32 	[%rd36], %r65;
	add.s64 	%rd37, %rd1, %rd34;
	st.global.u32 	[%rd37], %r1;
	add.s32 	%r77, %r77, 1;
$L__BB0_11:
	ld.global.u32 	%r19, [%rd7+16];
	setp.eq.s32 	%p7, %r19, 0;
	@%p7 bra 	$L__BB0_13;
	add.s32 	%r66, %r75, 4;
	mul.wide.s32 	%rd38, %r77, 4;
	add.s64 	%rd39, %rd3, %rd38;
	st.global.u32 	[%rd39], %r19;
	add.s64 	%rd40, %rd2, %rd38;
	st.global.u32 	[%rd40], %r66;
	add.s64 	%rd41, %rd1, %rd38;
	st.global.u32 	[%rd41], %r1;
	add.s32 	%r77, %r77, 1;
$L__BB0_13:
	ld.global.u32 	%r22, [%rd7+20];
	setp.eq.s32 	%p8, %r22, 0;
	@%p8 bra 	$L__BB0_15;
	add.s32 	%r67, %r75, 5;
	mul.wide.s32 	%rd42, %r77, 4;
	add.s64 	%rd43, %rd3, %rd42;
	st.global.u32 	[%rd43], %r22;
	add.s64 	%rd44, %rd2, %rd42;
	st.global.u32 	[%rd44], %r67;
	add.s64 	%rd45, %rd1, %rd42;
	st.global.u32 	[%rd45], %r1;
	add.s32 	%r77, %r77, 1;
$L__BB0_15:
	ld.global.u32 	%r25, [%rd7+24];
	setp.eq.s32 	%p9, %r25, 0;
	@%p9 bra 	$L__BB0_17;
	add.s32 	%r68, %r75, 6;
	mul.wide.s32 	%rd46, %r77, 4;
	add.s64 	%rd47, %rd3, %rd46;
	st.global.u32 	[%rd47], %r25;
	add.s64 	%rd48, %rd2, %rd46;
	st.global.u32 	[%rd48], %r68;
	add.s64 	%rd49, %rd1, %rd46;
	st.global.u32 	[%rd49], %r1;
	add.s32 	%r77, %r77, 1;
$L__BB0_17:
	ld.global.u32 	%r28, [%rd7+28];
	setp.eq.s32 	%p10, %r28, 0;
	@%p10 bra 	$L__BB0_19;
	add.s32 	%r69, %r75, 7;
	mul.wide.s32 	%rd50, %r77, 4;
	add.s64 	%rd51, %rd3, %rd50;
	st.global.u32 	[%rd51], %r28;
	add.s64 	%rd52, %rd2, %rd50;
	st.global.u32 	[%rd52], %r69;
	add.s64 	%rd53, %rd1, %rd50;
	st.global.u32 	[%rd53], %r1;
	add.s32 	%r77, %r77, 1;
$L__BB0_19:
	add.s32 	%r75, %r75, 8;
	setp.ne.s32 	%p11, %r75, %r91;
	@%p11 bra 	$L__BB0_3;
$L__BB0_20:
	setp.eq.s32 	%p12, %r3, 0;
	@%p12 bra 	$L__BB0_41;
	and.b32  	%r34, %r60, 3;
	setp.lt.u32 	%p13, %r3, 4;
	@%p13 bra 	$L__BB0_31;
	cvt.u64.u32 	%rd54, %r91;
	add.s64 	%rd55, %rd5, %rd54;
	shl.b64 	%rd56, %rd55, 2;
	add.s64 	%rd8, %rd4, %rd56;
	ld.global.u32 	%r35, [%rd8];
	setp.eq.s32 	%p14, %r35, 0;
	@%p14 bra 	$L__BB0_24;
	mul.wide.s32 	%rd57, %r77, 4;
	add.s64 	%rd58, %rd3, %rd57;
	st.global.u32 	[%rd58], %r35;
	add.s64 	%rd59, %rd2, %rd57;
	st.global.u32 	[%rd59], %r91;
	add.s64 	%rd60, %rd1, %rd57;
	st.global.u32 	[%rd60], %r1;
	add.s32 	%r77, %r77, 1;
$L__BB0_24:
	ld.global.u32 	%r38, [%rd8+4];
	setp.eq.s32 	%p15, %r38, 0;
	@%p15 bra 	$L__BB0_26;
	add.s32 	%r70, %r91, 1;
	mul.wide.s32 	%rd61, %r77, 4;
	add.s64 	%rd62, %rd3, %rd61;
	st.global.u32 	[%rd62], %r38;
	add.s64 	%rd63, %rd2, %rd61;
	st.global.u32 	[%rd63], %r70;
	add.s64 	%rd64, %rd1, %rd61;
	st.global.u32 	[%rd64], %r1;
	add.s32 	%r77, %r77, 1;
$L__BB0_26:
	ld.global.u32 	%r41, [%rd8+8];
	setp.eq.s32 	%p16, %r41, 0;
	@%p16 bra 	$L__BB0_28;
	add.s32 	%r71, %r91, 2;
	mul.wide.s32 	%rd65, %r77, 4;
	add.s64 	%rd66, %rd3, %rd65;
	st.global.u32 	[%rd66], %r41;
	add.s64 	%rd67, %rd2, %rd65;
	st.global.u32 	[%rd67], %r71;
	add.s64 	%rd68, %rd1, %rd65;
	st.global.u32 	[%rd68], %r1;
	add.s32 	%r77, %r77, 1;
$L__BB0_28:
	ld.global.u32 	%r44, [%rd8+12];
	setp.eq.s32 	%p17, %r44, 0;
	@%p17 bra 	$L__BB0_30;
	add.s32 	%r72, %r91, 3;
	mul.wide.s32 	%rd69, %r77, 4;
	add.s64 	%rd70, %rd3, %rd69;
	st.global.u32 	[%rd70], %r44;
	add.s64 	%rd71, %rd2, %rd69;
	st.global.u32 	[%rd71], %r72;
	add.s64 	%rd72, %rd1, %rd69;
	st.global.u32 	[%rd72], %r1;
	add.s32 	%r77, %r77, 1;
$L__BB0_30:
	add.s32 	%r91, %r91, 4;
$L__BB0_31:
	setp.eq.s32 	%p18, %r34, 0;
	@%p18 bra 	$L__BB0_41;
	setp.eq.s32 	%p19, %r34, 1;
	@%p19 bra 	$L__BB0_38;
	cvt.u64.u32 	%rd73, %r91;
	add.s64 	%rd74, %rd5, %rd73;
	shl.b64 	%rd75, %rd74, 2;
	add.s64 	%rd9, %rd4, %rd75;
	ld.global.u32 	%r50, [%rd9];
	setp.eq.s32 	%p20, %r50, 0;
	@%p20 bra 	$L__BB0_35;
	mul.wide.s32 	%rd76, %r77, 4;
	add.s64 	%rd77, %rd3, %rd76;
	st.global.u32 	[%rd77], %r50;
	add.s64 	%rd78, %rd2, %rd76;
	st.global.u32 	[%rd78], %r91;
	add.s64 	%rd79, %rd1, %rd76;
	st.global.u32 	[%rd79], %r1;
	add.s32 	%r77, %r77, 1;
$L__BB0_35:
	ld.global.u32 	%r53, [%rd9+4];
	setp.eq.s32 	%p21, %r53, 0;
	@%p21 bra 	$L__BB0_37;
	add.s32 	%r73, %r91, 1;
	mul.wide.s32 	%rd80, %r77, 4;
	add.s64 	%rd81, %rd3, %rd80;
	st.global.u32 	[%rd81], %r53;
	add.s64 	%rd82, %rd2, %rd80;
	st.global.u32 	[%rd82], %r73;
	add.s64 	%rd83, %rd1, %rd80;
	st.global.u32 	[%rd83], %r1;
	add.s32 	%r77, %r77, 1;
$L__BB0_37:
	add.s32 	%r91, %r91, 2;
$L__BB0_38:
	and.b32  	%r74, %r60, 1;
	setp.eq.b32 	%p22, %r74, 1;
	not.pred 	%p23, %p22;
	@%p23 bra 	$L__BB0_41;
	cvt.u64.u32 	%rd84, %r91;
	add.s64 	%rd85, %rd5, %rd84;
	shl.b64 	%rd86, %rd85, 2;
	add.s64 	%rd87, %rd4, %rd86;
	ld.global.u32 	%r59, [%rd87];
	setp.eq.s32 	%p24, %r59, 0;
	@%p24 bra 	$L__BB0_41;
	mul.wide.s32 	%rd88, %r77, 4;
	add.s64 	%rd89, %rd3, %rd88;
	st.global.u32 	[%rd89], %r59;
	add.s64 	%rd90, %rd2, %rd88;
	st.global.u32 	[%rd90], %r91;
	add.s64 	%rd91, %rd1, %rd88;
	st.global.u32 	[%rd91], %r1;
$L__BB0_41:
	ret;

}


// ===== COMPILED SASS (sm_100) =====

	.target	sm_100

	.elftype	@"ET_EXEC"


//--------------------- .note.nv.tkinfo           --------------------------
	.section	.note.nv.tkinfo,"",@"SHT_NOTE"
	.sectionflags	@"SHF_NOTE_NV_TKINFO"
	.tkinfo
        /*0018*/ 	.word	0x00000002
        /*0030*/ 	.string	""
        /*0030*/ 	.string	"ptxas"
        /*0030*/ 	.string	"Cuda compilation tools, release 13.0, V13.0.88"
        /*0030*/ 	.string	"Build cuda_13.0.r13.0/compiler.36424714_0"
        /*0030*/ 	.string	"-arch sm_100 -m 64 "



//--------------------- .note.nv.cuinfo           --------------------------
	.section	.note.nv.cuinfo,"",@"SHT_NOTE"
	.sectionflags	@"SHF_NOTE_NV_CUINFO"
        /*0018*/ 	.short	0x0002
        /*001a*/ 	.short	0x0064
        /*001c*/ 	.short	0x0082
	.zero		2


//--------------------- .nv.info                  --------------------------
	.section	.nv.info,"",@"SHT_CUDA_INFO"
	.align	4


	//----- nvinfo : EIATTR_REGCOUNT
	.align		4
        /*0000*/ 	.byte	0x04, 0x2f
        /*0002*/ 	.short	(.L_1 - .L_0)
	.align		4
.L_0:
        /*0004*/ 	.word	index@(_Z13compressedRowPiS_S_S_S_mi)
        /*0008*/ 	.word	0x00000020


	//----- nvinfo : EIATTR_FRAME_SIZE
	.align		4
.L_1:
        /*000c*/ 	.byte	0x04, 0x11
        /*000e*/ 	.short	(.L_3 - .L_2)
	.align		4
.L_2:
        /*0010*/ 	.word	index@(_Z13compressedRowPiS_S_S_S_mi)
        /*0014*/ 	.word	0x00000000


	//----- nvinfo : EIATTR_MIN_STACK_SIZE
	.align		4
.L_3:
        /*0018*/ 	.byte	0x04, 0x12
        /*001a*/ 	.short	(.L_5 - .L_4)
	.align		4
.L_4:
        /*001c*/ 	.word	index@(_Z13compressedRowPiS_S_S_S_mi)
        /*0020*/ 	.word	0x00000000
.L_5:


//--------------------- .nv.compat                --------------------------
	.section	.nv.compat,"",@"SHT_CUDA_COMPAT_INFO"
	.align	4
        /*0000*/ 	.byte	0x02, 0x09, 0x00, 0x00, 0x02, 0x02, 0x01, 0x00, 0x02, 0x05, 0x05, 0x00, 0x03, 0x07, 0x01, 0x01
        /*0010*/ 	.byte	0x02, 0x03, 0x00, 0x00, 0x02, 0x06, 0x01, 0x00, 0x04, 0x0b, 0x08, 0x00, 0x09, 0x00, 0x00, 0x00
        /*0020*/ 	.byte	0x00, 0x00, 0x00, 0x00


//--------------------- .nv.info._Z13compressedRowPiS_S_S_S_mi --------------------------
	.section	.nv.info._Z13compressedRowPiS_S_S_S_mi,"",@"SHT_CUDA_INFO"
	.sectionflags	@""
	.align	4


	//----- nvinfo : EIATTR_CUDA_API_VERSION
	.align		4
        /*0000*/ 	.byte	0x04, 0x37
        /*0002*/ 	.short	(.L_7 - .L_6)
.L_6:
        /*0004*/ 	.word	0x00000082


	//----- nvinfo : EIATTR_KPARAM_INFO
	.align		4
.L_7:
        /*0008*/ 	.byte	0x04, 0x17
        /*000a*/ 	.short	(.L_9 - .L_8)
.L_8:
        /*000c*/ 	.word	0x00000000
        /*0010*/ 	.short	0x0006
        /*0012*/ 	.short	0x0030
        /*0014*/ 	.byte	0x00, 0xf0, 0x11, 0x00


	//----- nvinfo : EIATTR_KPARAM_INFO
	.align		4
.L_9:
        /*0018*/ 	.byte	0x04, 0x17
        /*001a*/ 	.short	(.L_11 - .L_10)
.L_10:
        /*001c*/ 	.word	0x00000000
        /*0020*/ 	.short	0x0005
        /*0022*/ 	.short	0x0028
        /*0024*/ 	.byte	0x00, 0xf0, 0x21, 0x00


	//----- nvinfo : EIATTR_KPARAM_INFO
	.align		4
.L_11:
        /*0028*/ 	.byte	0x04, 0x17
        /*002a*/ 	.short	(.L_13 - .L_12)
.L_12:
        /*002c*/ 	.word	0x00000000
        /*0030*/ 	.short	0x0004
        /*0032*/ 	.short	0x0020
        /*0034*/ 	.byte	0x00, 0xf5, 0x21, 0x00


	//----- nvinfo : EIATTR_KPARAM_INFO
	.align		4
.L_13:
        /*0038*/ 	.byte	0x04, 0x17
        /*003a*/ 	.short	(.L_15 - .L_14)
.L_14:
        /*003c*/ 	.word	0x00000000
        /*0040*/ 	.short	0x0003
        /*0042*/ 	.short	0x0018
        /*0044*/ 	.byte	0x00, 0xf5, 0x21, 0x00


	//----- nvinfo : EIATTR_KPARAM_INFO
	.align		4
.L_15:
        /*0048*/ 	.byte	0x04, 0x17
        /*004a*/ 	.short	(.L_17 - .L_16)
.L_16:
        /*004c*/ 	.word	0x00000000
        /*0050*/ 	.short	0x0002
        /*0052*/ 	.short	0x0010
        /*0054*/ 	.byte	0x00, 0xf5, 0x21, 0x00


	//----- nvinfo : EIATTR_KPARAM_INFO
	.align		4
.L_17:
        /*0058*/ 	.byte	0x04, 0x17
        /*005a*/ 	.short	(.L_19 - .L_18)
.L_18:
        /*005c*/ 	.word	0x00000000
        /*0060*/ 	.short	0x0001
        /*0062*/ 	.short	0x0008
        /*0064*/ 	.byte	0x00, 0xf5, 0x21, 0x00


	//----- nvinfo : EIATTR_KPARAM_INFO
	.align		4
.L_19:
        /*0068*/ 	.byte	0x04, 0x17
        /*006a*/ 	.short	(.L_21 - .L_20)
.L_20:
        /*006c*/ 	.word	0x00000000
        /*0070*/ 	.short	0x0000
        /*0072*/ 	.short	0x0000
        /*0074*/ 	.byte	0x00, 0xf5, 0x21, 0x00


	//----- nvinfo : EIATTR_SPARSE_MMA_MASK
	.align		4
.L_21:
        /*0078*/ 	.byte	0x03, 0x50
        /*007a*/ 	.short	0x0000


	//----- nvinfo : EIATTR_MAXREG_COUNT
	.align		4
        /*007c*/ 	.byte	0x03, 0x1b
        /*007e*/ 	.short	0x00ff


	//----- nvinfo : EIATTR_MERCURY_ISA_VERSION
	.align		4
        /*0080*/ 	.byte	0x03, 0x5f
        /*0082*/ 	.short	0x0101


	//----- nvinfo : EIATTR_VRC_CTA_INIT_COUNT
	.align		4
        /*0084*/ 	.byte	0x02, 0x4a
	.zero		1
	.zero		1


	//----- nvinfo : EIATTR_EXIT_INSTR_OFFSETS
	.align		4
        /*0088*/ 	.byte	0x04, 0x1c
        /*008a*/ 	.short	(.L_23 - .L_22)


	//   ....[0]....
.L_22:
        /*008c*/ 	.word	0x00000030


	//   ....[1]....
        /*0090*/ 	.word	0x00000830


	//   ....[2]....
        /*0094*/ 	.word	0x00000c50


	//   ....[3]....
        /*0098*/ 	.word	0x00000ec0


	//   ....[4]....
        /*009c*/ 	.word	0x00000f60


	//   ....[5]....
        /*00a0*/ 	.word	0x00001000


	//----- nvinfo : EIATTR_CBANK_PARAM_SIZE
	.align		4
.L_23:
        /*00a4*/ 	.byte	0x03, 0x19
        /*00a6*/ 	.short	0x0034


	//----- nvinfo : EIATTR_PARAM_CBANK
	.align		4
        /*00a8*/ 	.byte	0x04, 0x0a
        /*00aa*/ 	.short	(.L_25 - .L_24)
	.align		4
.L_24:
        /*00ac*/ 	.word	index@(.nv.constant0._Z13compressedRowPiS_S_S_S_mi)
        /*00b0*/ 	.short	0x0380
        /*00b2*/ 	.short	0x0034


	//----- nvinfo : EIATTR_SW_WAR
	.align		4
.L_25:
        /*00b4*/ 	.byte	0x04, 0x36
        /*00b6*/ 	.short	(.L_27 - .L_26)
.L_26:
        /*00b8*/ 	.word	0x00000008
.L_27:


//--------------------- .nv.callgraph             --------------------------
	.section	.nv.callgraph,"",@"SHT_CUDA_CALLGRAPH"
	.align	4
	.sectionentsize	8
	.align		4
        /*0000*/ 	.word	0x00000000
	.align		4
        /*0004*/ 	.word	0xffffffff
	.align		4
        /*0008*/ 	.word	0x00000000
	.align		4
        /*000c*/ 	.word	0xfffffffe
	.align		4
        /*0010*/ 	.word	0x00000000
	.align		4
        /*0014*/ 	.word	0xfffffffd
	.align		4
        /*0018*/ 	.word	0x00000000
	.align		4
        /*001c*/ 	.word	0xfffffffc


//--------------------- .text._Z13compressedRowPiS_S_S_S_mi --------------------------
	.section	.text._Z13compressedRowPiS_S_S_S_mi,"ax",@progbits
	.align	128
        .global         _Z13compressedRowPiS_S_S_S_mi
        .type           _Z13compressedRowPiS_S_S_S_mi,@function
        .size           _Z13compressedRowPiS_S_S_S_mi,(.L_x_8 - _Z13compressedRowPiS_S_S_S_mi)
        .other          _Z13compressedRowPiS_S_S_S_mi,@"STO_CUDA_ENTRY STV_DEFAULT"
_Z13compressedRowPiS_S_S_S_mi:
.text._Z13compressedRowPiS_S_S_S_mi:
[----:B------:R-:W-:Y:S08]  /*0000*/  LDC R1, c[0x0][0x37c] ;  /* 0x0000df00ff017b82 */ /* 0x000ff00000000800 */
[----:B------:R-:W0:Y:S02]  /*0010*/  LDC R10, c[0x0][0x3b0] ;  /* 0x0000ec00ff0a7b82 */ /* 0x000e240000000800 */
[----:B0-----:R-:W-:-:S13]  /*0020*/  ISETP.GE.AND P0, PT, R10, 0x1, PT ;  /* 0x000000010a00780c */ /* 0x001fda0003f06270 */
[----:B------:R-:W-:Y:S05]  /*0030*/  @!P0 EXIT ;  /* 0x000000000000894d */ /* 0x000fea0003800000 */
[----:B------:R-:W0:Y:S01]  /*0040*/  S2R R0, SR_CTAID.X ;  /* 0x0000000000007919 */ /* 0x000e220000002500 */
[----:B------:R-:W0:Y:S01]  /*0050*/  LDC.64 R2, c[0x0][0x388] ;  /* 0x0000e200ff027b82 */ /* 0x000e220000000a00 */
[----:B------:R-:W1:Y:S01]  /*0060*/  LDCU.64 UR4, c[0x0][0x358] ;  /* 0x00006b00ff0477ac */ /* 0x000e620008000a00 */
[C---:B------:R-:W-:Y:S01]  /*0070*/  ISETP.GE.U32.AND P0, PT, R10.reuse, 0x8, PT ;  /* 0x000000080a00780c */ /* 0x040fe20003f06070 */
[----:B------:R-:W-:Y:S01]  /*0080*/  HFMA2 R14, -RZ, RZ, 0, 0 ;  /* 0x00000000ff0e7431 */ /* 0x000fe200000001ff */
[----:B------:R-:W-:Y:S01]  /*0090*/  LOP3.LUT R12, R10, 0x7, RZ, 0xc0, !PT ;  /* 0x000000070a0c7812 */ /* 0x000fe200078ec0ff */
[----:B0-----:R-:W-:-:S05]  /*00a0*/  IMAD.WIDE.U32 R2, R0, 0x4, R2 ;  /* 0x0000000400027825 */ /* 0x001fca00078e0002 */
[----:B-1----:R0:W5:Y:S05]  /*00b0*/  LDG.E R13, desc[UR4][R2.64] ;  /* 0x00000004020d7981 */ /* 0x00216a000c1e1900 */
[----:B------:R-:W-:Y:S05]  /*00c0*/  @!P0 BRA `(.L_x_0) ;  /* 0x0000000400d48947 */ /* 0x000fea0003800000 */
[----:B0-----:R-:W0:Y:S01]  /*00d0*/  LDC.64 R2, c[0x0][0x3a0] ;  /* 0x0000e800ff027b82 */ /* 0x001e220000000a00 */
[----:B------:R-:W-:Y:S01]  /*00e0*/  LOP3.LUT R14, R10, 0x7ffffff8, RZ, 0xc0, !PT ;  /* 0x7ffffff80a0e7812 */ /* 0x000fe200078ec0ff */
[----:B------:R-:W1:Y:S01]  /*00f0*/  LDCU.64 UR6, c[0x0][0x3a8] ;  /* 0x00007500ff0677ac */ /* 0x000e620008000a00 */
[----:B------:R-:W-:-:S05]  /*0100*/  MOV R15, RZ ;  /* 0x000000ff000f7202 */ /* 0x000fca0000000f00 */
[----:B------:R-:W2:Y:S08]  /*0110*/  LDC.64 R4, c[0x0][0x390] ;  /* 0x0000e400ff047b82 */ /* 0x000eb00000000a00 */
[----:B------:R-:W3:Y:S08]  /*0120*/  LDC.64 R6, c[0x0][0x398] ;  /* 0x0000e600ff067b82 */ /* 0x000ef00000000a00 */
[----:B-1----:R-:W4:Y:S02]  /*0130*/  LDC.64 R8, c[0x0][0x380] ;  /* 0x0000e000ff087b82 */ /* 0x002f240000000a00 */
.L_x_2:
[----:B0-----:R-:W-:Y:S01]  /*0140*/  MOV R10, R15 ;  /* 0x0000000f000a7202 */ /* 0x001fe20000000f00 */
[----:B------:R-:W-:Y:S01]  /*0150*/  IMAD.MOV.U32 R11, RZ, RZ, RZ ;  /* 0x000000ffff0b7224 */ /* 0x000fe200078e00ff */
[----:B------:R-:W1:Y:S03]  /*0160*/  LDC.64 R20, c[0x0][0x390] ;  /* 0x0000e400ff147b82 */ /* 0x000e660000000a00 */
[----:B------:R-:W-:-:S04]  /*0170*/  IMAD.WIDE.U32 R16, R0, UR6, R10 ;  /* 0x0000000600107c25 */ /* 0x000fc8000f8e000a */
[----:B------:R-:W-:Y:S01]  /*0180*/  IMAD R11, R0, UR7, R17 ;  /* 0x00000007000b7c24 */ /* 0x000fe2000f8e0211 */
[C---:B----4-:R-:W-:Y:S01]  /*0190*/  LEA R10, P0, R16.reuse, R8, 0x2 ;  /* 0x00000008100a7211 */ /* 0x050fe200078010ff */
[----:B------:R-:W4:Y:S03]  /*01a0*/  LDC.64 R18, c[0x0][0x398] ;  /* 0x0000e600ff127b82 */ /* 0x000f260000000a00 */
[----:B------:R-:W-:-:S05]  /*01b0*/  LEA.HI.X R11, R16, R9, R11, 0x2, P0 ;  /* 0x00000009100b7211 */ /* 0x000fca00000f140b */
[----:B------:R-:W2:Y:S01]  /*01c0*/  LDG.E R27, desc[UR4][R10.64] ;  /* 0x000000040a1b7981 */ /* 0x000ea2000c1e1900 */
[----:B------:R-:W0:Y:S01]  /*01d0*/  LDC.64 R22, c[0x0][0x398] ;  /* 0x0000e600ff167b82 */ /* 0x000e220000000a00 */
[----:B--2---:R-:W-:-:S13]  /*01e0*/  ISETP.NE.AND P1, PT, R27, RZ, PT ;  /* 0x000000ff1b00720c */ /* 0x004fda0003f25270 */
[----:B------:R-:W2:Y:S01]  /*01f0*/  @P1 LDC.64 R16, c[0x0][0x3a0] ;  /* 0x0000e800ff101b82 */ /* 0x000ea20000000a00 */
[----:B-1---5:R-:W-:-:S04]  /*0200*/  @P1 IMAD.WIDE R20, R13, 0x4, R20 ;  /* 0x000000040d141825 */ /* 0x022fc800078e0214 */
[C---:B----4-:R-:W-:Y:S01]  /*0210*/  @P1 IMAD.WIDE R24, R13.reuse, 0x4, R18 ;  /* 0x000000040d181825 */ /* 0x050fe200078e0212 */
[----:B------:R1:W-:Y:S02]  /*0220*/  @P1 STG.E desc[UR4][R20.64], R27 ;  /* 0x0000001b14001986 */ /* 0x0003e4000c101904 */
[----:B------:R-:W4:Y:S02]  /*0230*/  LDC.64 R18, c[0x0][0x390] ;  /* 0x0000e400ff127b82 */ /* 0x000f240000000a00 */
[----:B------:R3:W-:Y:S06]  /*0240*/  @P1 STG.E desc[UR4][R24.64], R15 ;  /* 0x0000000f18001986 */ /* 0x0007ec000c101904 */
[----:B-1----:R-:W1:Y:S01]  /*0250*/  LDC.64 R20, c[0x0][0x390] ;  /* 0x0000e400ff147b82 */ /* 0x002e620000000a00 */
[----:B--2---:R-:W-:-:S07]  /*0260*/  @P1 IMAD.WIDE R28, R13, 0x4, R16 ;  /* 0x000000040d1c1825 */ /* 0x004fce00078e0210 */
[----:B---3--:R-:W2:Y:S01]  /*0270*/  LDC.64 R24, c[0x0][0x398] ;  /* 0x0000e600ff187b82 */ /* 0x008ea20000000a00 */
[----:B------:R3:W-:Y:S04]  /*0280*/  @P1 STG.E desc[UR4][R28.64], R0 ;  /* 0x000000001c001986 */ /* 0x0007e8000c101904 */
[----:B---3--:R-:W3:Y:S01]  /*0290*/  LDG.E R28, desc[UR4][R10.64+0x4] ;  /* 0x000004040a1c7981 */ /* 0x008ee2000c1e1900 */
[----:B------:R-:W-:Y:S02]  /*02a0*/  @P1 IADD3 R13, PT, PT, R13, 0x1, RZ ;  /* 0x000000010d0d1810 */ /* 0x000fe40007ffe0ff */
[----:B---3--:R-:W-:-:S13]  /*02b0*/  ISETP.NE.AND P0, PT, R28, RZ, PT ;  /* 0x000000ff1c00720c */ /* 0x008fda0003f05270 */
[----:B------:R-:W3:Y:S01]  /*02c0*/  @P0 LDC.64 R16, c[0x0][0x3a0] ;  /* 0x0000e800ff100b82 */ /* 0x000ee20000000a00 */
[----:B----4-:R-:W-:Y:S01]  /*02d0*/  @P0 IMAD.WIDE R18, R13, 0x4, R18 ;  /* 0x000000040d120825 */ /* 0x010fe200078e0212 */
[----:B------:R-:W-:-:S03]  /*02e0*/  @P0 IADD3 R29, PT, PT, R15, 0x1, RZ ;  /* 0x000000010f1d0810 */ /* 0x000fc60007ffe0ff */
[C---:B0-----:R-:W-:Y:S01]  /*02f0*/  @P0 IMAD.WIDE R22, R13.reuse, 0x4, R22 ;  /* 0x000000040d160825 */ /* 0x041fe200078e0216 */
[----:B------:R0:W-:Y:S04]  /*0300*/  @P0 STG.E desc[UR4][R18.64], R28 ;  /* 0x0000001c12000986 */ /* 0x0001e8000c101904 */
[----:B------:R4:W-:Y:S01]  /*0310*/  @P0 STG.E desc[UR4][R22.64], R29 ;  /* 0x0000001d16000986 */ /* 0x0009e2000c101904 */
[----:B0-----:R-:W0:Y:S01]  /*0320*/  LDC.64 R18, c[0x0][0x390] ;  /* 0x0000e400ff127b82 */ /* 0x001e220000000a00 */
[----:B---3--:R-:W-:-:S07]  /*0330*/  @P0 IMAD.WIDE R26, R13, 0x4, R16 ;  /* 0x000000040d1a0825 */ /* 0x008fce00078e0210 */
[----:B----4-:R-:W3:Y:S01]  /*0340*/  LDC.64 R22, c[0x0][0x398] ;  /* 0x0000e600ff167b82 */ /* 0x010ee20000000a00 */
[----:B------:R4:W-:Y:S04]  /*0350*/  @P0 STG.E desc[UR4][R26.64], R0 ;  /* 0x000000001a000986 */ /* 0x0009e8000c101904 */
[----:B----4-:R-:W4:Y:S01]  /*0360*/  LDG.E R26, desc[UR4][R10.64+0x8] ;  /* 0x000008040a1a7981 */ /* 0x010f22000c1e1900 */
[----:B------:R-:W-:Y:S02]  /*0370*/  @P0 IADD3 R13, PT, PT, R13, 0x1, RZ ;  /* 0x000000010d0d0810 */ /* 0x000fe40007ffe0ff */
[----:B----4-:R-:W-:-:S13]  /*0380*/  ISETP.NE.AND P1, PT, R26, RZ, PT ;  /* 0x000000ff1a00720c */ /* 0x010fda0003f25270 */
[----:B------:R-:W4:Y:S01]  /*0390*/  @P1 LDC.64 R16, c[0x0][0x3a0] ;  /* 0x0000e800ff101b82 */ /* 0x000f220000000a00 */
[----:B-1----:R-:W-:-:S04]  /*03a0*/  @P1 IMAD.WIDE R20, R13, 0x4, R20 ;  /* 0x000000040d141825 */ /* 0x002fc800078e0214 */
[----:B------:R-:W-:Y:S01]  /*03b0*/  @P1 VIADD R27, R15, 0x2 ;  /* 0x000000020f1b1836 */ /* 0x000fe20000000000 */
[----:B------:R1:W-:Y:S01]  /*03c0*/  @P1 STG.E desc[UR4][R20.64], R26 ;  /* 0x0000001a14001986 */ /* 0x0003e2000c101904 */
[----:B--2---:R-:W-:-:S05]  /*03d0*/  @P1 IMAD.WIDE R24, R13, 0x4, R24 ;  /* 0x000000040d181825 */ /* 0x004fca00078e0218 */
[----:B------:R2:W-:Y:S01]  /*03e0*/  @P1 STG.E desc[UR4][R24.64], R27 ;  /* 0x0000001b18001986 */ /* 0x0005e2000c101904 */
[----:B-1----:R-:W1:Y:S01]  /*03f0*/  LDC.64 R20, c[0x0][0x390] ;  /* 0x0000e400ff147b82 */ /* 0x002e620000000a00 */
[----:B----4-:R-:W-:-:S07]  /*0400*/  @P1 IMAD.WIDE R28, R13, 0x4, R16 ;  /* 0x000000040d1c1825 */ /* 0x010fce00078e0210 */
[----:B--2---:R-:W2:Y:S01]  /*0410*/  LDC.64 R24, c[0x0][0x398] ;  /* 0x0000e600ff187b82 */ /* 0x004ea20000000a00 */
[----:B------:R4:W-:Y:S04]  /*0420*/  @P1 STG.E desc[UR4][R28.64], R0 ;  /* 0x000000001c001986 */ /* 0x0009e8000c101904 */
[----:B----4-:R-:W4:Y:S01]  /*0430*/  LDG.E R28, desc[UR4][R10.64+0xc] ;  /* 0x00000c040a1c7981 */ /* 0x010f22000c1e1900 */
[----:B------:R-:W-:Y:S02]  /*0440*/  @P1 IADD3 R13, PT, PT, R13, 0x1, RZ ;  /* 0x000000010d0d1810 */ /* 0x000fe40007ffe0ff */
[----:B----4-:R-:W-:-:S13]  /*0450*/  ISETP.NE.AND P0, PT, R28, RZ, PT ;  /* 0x000000ff1c00720c */ /* 0x010fda0003f05270 */
[----:B------:R-:W4:Y:S01]  /*0460*/  @P0 LDC.64 R16, c[0x0][0x3a0] ;  /* 0x0000e800ff100b82 */ /* 0x000f220000000a00 */
[----:B0-----:R-:W-:Y:S01]  /*0470*/  @P0 IMAD.WIDE R18, R13, 0x4, R18 ;  /* 0x000000040d120825 */ /* 0x001fe200078e0212 */
[----:B------:R-:W-:-:S03]  /*0480*/  @P0 IADD3 R29, PT, PT, R15, 0x3, RZ ;  /* 0x000000030f1d0810 */ /* 0x000fc60007ffe0ff */
[C---:B---3--:R-:W-:Y:S01]  /*0490*/  @P0 IMAD.WIDE R22, R13.reuse, 0x4, R22 ;  /* 0x000000040d160825 */ /* 0x048fe200078e0216 */
[----:B------:R0:W-:Y:S04]  /*04a0*/  @P0 STG.E desc[UR4][R18.64], R28 ;  /* 0x0000001c12000986 */ /* 0x0001e8000c101904 */
[----:B------:R3:W-:Y:S01]  /*04b0*/  @P0 STG.E desc[UR4][R22.64], R29 ;  /* 0x0000001d16000986 */ /* 0x0007e2000c101904 */
[----:B0-----:R-:W0:Y:S01]  /*04c0*/  LDC.64 R18, c[0x0][0x390] ;  /* 0x0000e400ff127b82 */ /* 0x001e220000000a00 */
[----:B----4-:R-:W-:-:S07]  /*04d0*/  @P0 IMAD.WIDE R26, R13, 0x4, R16 ;  /* 0x000000040d1a0825 */ /* 0x010fce00078e0210 */
[----:B---3--:R-:W3:Y:S01]  /*04e0*/  LDC.64 R22, c[0x0][0x398] ;  /* 0x0000e600ff167b82 */ /* 0x008ee20000000a00 */
        /* <DEDUP_REMOVED lines=11> */
[----:B----4-:R-:W-:-:S05]  /*05a0*/  @P1 IMAD.WIDE R28, R13, 0x4, R16 ;  /* 0x000000040d1c1825 */ /* 0x010fca00078e0210 */
[----:B------:R4:W-:Y:S04]  /*05b0*/  @P1 STG.E desc[UR4][R28.64], R0 ;  /* 0x000000001c001986 */ /* 0x0009e8000c101904 */
[----:B--2---:R-:W2:Y:S01]  /*05c0*/  LDG.E R25, desc[UR4][R10.64+0x14] ;  /* 0x000014040a197981 */ /* 0x004ea2000c1e1900 */
[----:B------:R-:W-:Y:S02]  /*05d0*/  @P1 IADD3 R13, PT, PT, R13, 0x1, RZ ;  /* 0x000000010d0d1810 */ /* 0x000fe40007ffe0ff */
[----:B--2---:R-:W-:-:S13]  /*05e0*/  ISETP.NE.AND P0, PT, R25, RZ, PT ;  /* 0x000000ff1900720c */ /* 0x004fda0003f05270 */
[----:B------:R-:W2:Y:S01]  /*05f0*/  @P0 LDC.64 R16, c[0x0][0x3a0] ;  /* 0x0000e800ff100b82 */ /* 0x000ea20000000a00 */
[----:B0-----:R-:W-:Y:S01]  /*0600*/  @P0 IMAD.WIDE R18, R13, 0x4, R18 ;  /* 0x000000040d120825 */ /* 0x001fe200078e0212 */
[----:B----4-:R-:W-:-:S03]  /*0610*/  @P0 IADD3 R29, PT, PT, R15, 0x5, RZ ;  /* 0x000000050f1d0810 */ /* 0x010fc60007ffe0ff */
[C---:B---3--:R-:W-:Y:S01]  /*0620*/  @P0 IMAD.WIDE R22, R13.reuse, 0x4, R22 ;  /* 0x000000040d160825 */ /* 0x048fe200078e0216 */
[----:B------:R0:W-:Y:S04]  /*0630*/  @P0 STG.E desc[UR4][R18.64], R25 ;  /* 0x0000001912000986 */ /* 0x0001e8000c101904 */
[----:B------:R3:W-:Y:S01]  /*0640*/  @P0 STG.E desc[UR4][R22.64], R29 ;  /* 0x0000001d16000986 */ /* 0x0007e2000c101904 */
[----:B0-----:R-:W0:Y:S01]  /*0650*/  LDC.64 R24, c[0x0][0x398] ;  /* 0x0000e600ff187b82 */ /* 0x001e220000000a00 */
[----:B--2---:R-:W-:-:S05]  /*0660*/  @P0 IMAD.WIDE R26, R13, 0x4, R16 ;  /* 0x000000040d1a0825 */ /* 0x004fca00078e0210 */
[----:B------:R2:W-:Y:S04]  /*0670*/  @P0 STG.E desc[UR4][R26.64], R0 ;  /* 0x000000001a000986 */ /* 0x0005e8000c101904 */
[----:B------:R-:W4:Y:S01]  /*0680*/  LDG.E R19, desc[UR4][R10.64+0x18] ;  /* 0x000018040a137981 */ /* 0x000f22000c1e1900 */
[----:B------:R-:W-:Y:S02]  /*0690*/  @P0 IADD3 R13, PT, PT, R13, 0x1, RZ ;  /* 0x000000010d0d0810 */ /* 0x000fe40007ffe0ff */
[----:B----4-:R-:W-:-:S13]  /*06a0*/  ISETP.NE.AND P1, PT, R19, RZ, PT ;  /* 0x000000ff1300720c */ /* 0x010fda0003f25270 */
[----:B------:R-:W4:Y:S01]  /*06b0*/  @P1 LDC.64 R16, c[0x0][0x3a0] ;  /* 0x0000e800ff101b82 */ /* 0x000f220000000a00 */
[----:B-1----:R-:W-:-:S04]  /*06c0*/  @P1 IMAD.WIDE R20, R13, 0x4, R20 ;  /* 0x000000040d141825 */ /* 0x002fc800078e0214 */
[----:B------:R-:W-:Y:S01]  /*06d0*/  @P1 VIADD R28, R15, 0x6 ;  /* 0x000000060f1c1836 */ /* 0x000fe20000000000 */
[----:B------:R2:W-:Y:S01]  /*06e0*/  @P1 STG.E desc[UR4][R20.64], R19 ;  /* 0x0000001314001986 */ /* 0x0005e2000c101904 */
[----:B0-----:R-:W-:-:S05]  /*06f0*/  @P1 IMAD.WIDE R24, R13, 0x4, R24 ;  /* 0x000000040d181825 */ /* 0x001fca00078e0218 */
[----:B------:R2:W-:Y:S01]  /*0700*/  @P1 STG.E desc[UR4][R24.64], R28 ;  /* 0x0000001c18001986 */ /* 0x0005e2000c101904 */
[----:B----4-:R-:W-:-:S05]  /*0710*/  @P1 IMAD.WIDE R16, R13, 0x4, R16 ;  /* 0x000000040d101825 */ /* 0x010fca00078e0210 */
[----:B------:R2:W-:Y:S04]  /*0720*/  @P1 STG.E desc[UR4][R16.64], R0 ;  /* 0x0000000010001986 */ /* 0x0005e8000c101904 */
[----:B---3--:R-:W3:Y:S01]  /*0730*/  LDG.E R23, desc[UR4][R10.64+0x1c] ;  /* 0x00001c040a177981 */ /* 0x008ee2000c1e1900 */
[----:B------:R-:W-:Y:S02]  /*0740*/  @P1 IADD3 R13, PT, PT, R13, 0x1, RZ ;  /* 0x000000010d0d1810 */ /* 0x000fe40007ffe0ff */
[----:B---3--:R-:W-:-:S13]  /*0750*/  ISETP.NE.AND P0, PT, R23, RZ, PT ;  /* 0x000000ff1700720c */ /* 0x008fda0003f05270 */
[----:B--2---:R-:W-:Y:S05]  /*0760*/  @!P0 BRA `(.L_x_1) ;  /* 0x0000000000208947 */ /* 0x004fea0003800000 */
[----:B------:R-:W-:Y:S01]  /*0770*/  IMAD.WIDE R10, R13, 0x4, R4 ;  /* 0x000000040d0a7825 */ /* 0x000fe200078e0204 */
[----:B------:R-:W-:-:S03]  /*0780*/  IADD3 R21, PT, PT, R15, 0x7, RZ ;  /* 0x000000070f157810 */ /* 0x000fc60007ffe0ff */
[C---:B------:R-:W-:Y:S01]  /*0790*/  IMAD.WIDE R16, R13.reuse, 0x4, R6 ;  /* 0x000000040d107825 */ /* 0x040fe200078e0206 */
[----:B------:R0:W-:Y:S03]  /*07a0*/  STG.E desc[UR4][R10.64], R23 ;  /* 0x000000170a007986 */ /* 0x0001e6000c101904 */
[C---:B------:R-:W-:Y:S01]  /*07b0*/  IMAD.WIDE R18, R13.reuse, 0x4, R2 ;  /* 0x000000040d127825 */ /* 0x040fe200078e0202 */
[----:B------:R0:W-:Y:S01]  /*07c0*/  STG.E desc[UR4][R16.64], R21 ;  /* 0x0000001510007986 */ /* 0x0001e2000c101904 */
[----:B------:R-:W-:-:S03]  /*07d0*/  IADD3 R13, PT, PT, R13, 0x1, RZ ;  /* 0x000000010d0d7810 */ /* 0x000fc60007ffe0ff */
[----:B------:R0:W-:Y:S04]  /*07e0*/  STG.E desc[UR4][R18.64], R0 ;  /* 0x0000000012007986 */ /* 0x0001e8000c101904 */
.L_x_1:
[----:B------:R-:W-:-:S05]  /*07f0*/  VIADD R15, R15, 0x8 ;  /* 0x000000080f0f7836 */ /* 0x000fca0000000000 */
[----:B------:R-:W-:-:S13]  /*0800*/  ISETP.NE.AND P0, PT, R15, R14, PT ;  /* 0x0000000e0f00720c */ /* 0x000fda0003f05270 */
[----:B------:R-:W-:Y:S05]  /*0810*/  @P0 BRA `(.L_x_2) ;  /* 0xfffffff800480947 */ /* 0x000fea000383ffff */
.L_x_0:
[----:B------:R-:W-:-:S13]  /*0820*/  ISETP.NE.AND P0, PT, R12, RZ, PT ;  /* 0x000000ff0c00720c */ /* 0x000fda0003f05270 */
[----:B------:R-:W-:Y:S05]  /*0830*/  @!P0 EXIT ;  /* 0x000000000000894d */ /* 0x000fea0003800000 */
[----:B0-----:R-:W0:Y:S01]  /*0840*/  LDC R2, c[0x0][0x3b0] ;  /* 0x0000ec00ff027b82 */ /* 0x001e220000000800 */
[----:B------:R-:W-:Y:S02]  /*0850*/  ISETP.GE.U32.AND P0, PT, R12, 0x4, PT ;  /* 0x000000040c00780c */ /* 0x000fe40003f06070 */
[----:B0-----:R-:W-:-:S11]  /*0860*/  LOP3.LUT R3, R2, 0x3, RZ, 0xc0, !PT ;  /* 0x0000000302037812 */ /* 0x001fd600078ec0ff */
[----:B------:R-:W-:Y:S05]  /*0870*/  @!P0 BRA `(.L_x_3) ;  /* 0x0000000000f08947 */ /* 0x000fea0003800000 */
[----:B------:R-:W0:Y:S01]  /*0880*/  LDC.64 R8, c[0x0][0x380] ;  /* 0x0000e000ff087b82 */ /* 0x000e220000000a00 */
[----:B------:R-:W1:Y:S01]  /*0890*/  LDCU.64 UR6, c[0x0][0x3a8] ;  /* 0x00007500ff0677ac */ /* 0x000e620008000a00 */
[----:B------:R-:W-:-:S06]  /*08a0*/  HFMA2 R15, -RZ, RZ, 0, 0 ;  /* 0x00000000ff0f7431 */ /* 0x000fcc00000001ff */
[----:B------:R-:W2:Y:S08]  /*08b0*/  LDC.64 R16, c[0x0][0x390] ;  /* 0x0000e400ff107b82 */ /* 0x000eb00000000a00 */
[----:B------:R-:W3:Y:S01]  /*08c0*/  LDC.64 R18, c[0x0][0x398] ;  /* 0x0000e600ff127b82 */ /* 0x000ee20000000a00 */
[----:B-1----:R-:W-:-:S04]  /*08d0*/  IMAD.WIDE.U32 R6, R0, UR6, R14 ;  /* 0x0000000600067c25 */ /* 0x002fc8000f8e000e */
[----:B------:R-:W-:Y:S01]  /*08e0*/  IMAD R5, R0, UR7, R7 ;  /* 0x0000000700057c24 */ /* 0x000fe2000f8e0207 */
[----:B0-----:R-:W-:-:S04]  /*08f0*/  LEA R4, P0, R6, R8, 0x2 ;  /* 0x0000000806047211 */ /* 0x001fc800078010ff */
[----:B------:R-:W-:Y:S02]  /*0900*/  LEA.HI.X R5, R6, R9, R5, 0x2, P0 ;  /* 0x0000000906057211 */ /* 0x000fe400000f1405 */
[----:B------:R-:W0:Y:S03]  /*0910*/  LDC.64 R6, c[0x0][0x390] ;  /* 0x0000e400ff067b82 */ /* 0x000e260000000a00 */
[----:B------:R-:W4:Y:S05]  /*0920*/  LDG.E R23, desc[UR4][R4.64] ;  /* 0x0000000404177981 */ /* 0x000f2a000c1e1900 */
[----:B------:R-:W1:Y:S01]  /*0930*/  LDC.64 R8, c[0x0][0x398] ;  /* 0x0000e600ff087b82 */ /* 0x000e620000000a00 */
[----:B----4-:R-:W-:-:S13]  /*0940*/  ISETP.NE.AND P1, PT, R23, RZ, PT ;  /* 0x000000ff1700720c */ /* 0x010fda0003f25270 */
[----:B------:R-:W4:Y:S01]  /*0950*/  @P1 LDC.64 R10, c[0x0][0x3a0] ;  /* 0x0000e800ff0a1b82 */ /* 0x000f220000000a00 */
[----:B0----5:R-:W-:-:S04]  /*0960*/  @P1 IMAD.WIDE R6, R13, 0x4, R6 ;  /* 0x000000040d061825 */ /* 0x021fc800078e0206 */
[C---:B-1----:R-:W-:Y:S01]  /*0970*/  @P1 IMAD.WIDE R8, R13.reuse, 0x4, R8 ;  /* 0x000000040d081825 */ /* 0x042fe200078e0208 */
[----:B------:R0:W-:Y:S04]  /*0980*/  @P1 STG.E desc[UR4][R6.64], R23 ;  /* 0x0000001706001986 */ /* 0x0001e8000c101904 */
[----:B------:R1:W-:Y:S01]  /*0990*/  @P1 STG.E desc[UR4][R8.64], R14 ;  /* 0x0000000e08001986 */ /* 0x0003e2000c101904 */
[----:B0-----:R-:W0:Y:S01]  /*09a0*/  LDC.64 R6, c[0x0][0x390] ;  /* 0x0000e400ff067b82 */ /* 0x001e220000000a00 */
[----:B----4-:R-:W-:-:S07]  /*09b0*/  @P1 IMAD.WIDE R10, R13, 0x4, R10 ;  /* 0x000000040d0a1825 */ /* 0x010fce00078e020a */
[----:B-1----:R-:W1:Y:S01]  /*09c0*/  LDC.64 R8, c[0x0][0x398] ;  /* 0x0000e600ff087b82 */ /* 0x002e620000000a00 */
[----:B------:R4:W-:Y:S04]  /*09d0*/  @P1 STG.E desc[UR4][R10.64], R0 ;  /* 0x000000000a001986 */ /* 0x0009e8000c101904 */
[----:B------:R-:W2:Y:S01]  /*09e0*/  LDG.E R25, desc[UR4][R4.64+0x4] ;  /* 0x0000040404197981 */ /* 0x000ea2000c1e1900 */
[----:B------:R-:W-:Y:S02]  /*09f0*/  @P1 IADD3 R13, PT, PT, R13, 0x1, RZ ;  /* 0x000000010d0d1810 */ /* 0x000fe40007ffe0ff */
[----:B--2---:R-:W-:-:S13]  /*0a00*/  ISETP.NE.AND P0, PT, R25, RZ, PT ;  /* 0x000000ff1900720c */ /* 0x004fda0003f05270 */
[----:B------:R-:W2:Y:S01]  /*0a10*/  @P0 LDC.64 R20, c[0x0][0x3a0] ;  /* 0x0000e800ff140b82 */ /* 0x000ea20000000a00 */
[----:B------:R-:W-:Y:S01]  /*0a20*/  @P0 IMAD.WIDE R16, R13, 0x4, R16 ;  /* 0x000000040d100825 */ /* 0x000fe200078e0210 */
[----:B------:R-:W-:-:S03]  /*0a30*/  @P0 IADD3 R15, PT, PT, R14, 0x1, RZ ;  /* 0x000000010e0f0810 */ /* 0x000fc60007ffe0ff */
[C---:B---3--:R-:W-:Y:S01]  /*0a40*/  @P0 IMAD.WIDE R18, R13.reuse, 0x4, R18 ;  /* 0x000000040d120825 */ /* 0x048fe200078e0212 */
[----:B------:R-:W-:Y:S04]  /*0a50*/  @P0 STG.E desc[UR4][R16.64], R25 ;  /* 0x0000001910000986 */ /* 0x000fe8000c101904 */
[----:B------:R3:W-:Y:S01]  /*0a60*/  @P0 STG.E desc[UR4][R18.64], R15 ;  /* 0x0000000f12000986 */ /* 0x0007e2000c101904 */
[----:B--2---:R-:W-:-:S05]  /*0a70*/  @P0 IMAD.WIDE R20, R13, 0x4, R20 ;  /* 0x000000040d140825 */ /* 0x004fca00078e0214 */
[----:B------:R2:W-:Y:S04]  /*0a80*/  @P0 STG.E desc[UR4][R20.64], R0 ;  /* 0x0000000014000986 */ /* 0x0005e8000c101904 */
[----:B------:R-:W4:Y:S01]  /*0a90*/  LDG.E R27, desc[UR4][R4.64+0x8] ;  /* 0x00000804041b7981 */ /* 0x000f22000c1e1900 */
[----:B------:R-:W-:Y:S01]  /*0aa0*/  @P0 VIADD R13, R13, 0x1 ;  /* 0x000000010d0d0836 */ /* 0x000fe20000000000 */
[----:B----4-:R-:W-:-:S13]  /*0ab0*/  ISETP.NE.AND P1, PT, R27, RZ, PT ;  /* 0x000000ff1b00720c */ /* 0x010fda0003f25270 */
[----:B------:R-:W4:Y:S01]  /*0ac0*/  @P1 LDC.64 R10, c[0x0][0x3a0] ;  /* 0x0000e800ff0a1b82 */ /* 0x000f220000000a00 */
[----:B0-----:R-:W-:Y:S01]  /*0ad0*/  @P1 IMAD.WIDE R6, R13, 0x4, R6 ;  /* 0x000000040d061825 */ /* 0x001fe200078e0206 */
[----:B------:R-:W-:-:S03]  /*0ae0*/  @P1 IADD3 R23, PT, PT, R14, 0x2, RZ ;  /* 0x000000020e171810 */ /* 0x000fc60007ffe0ff */
[C---:B-1----:R-:W-:Y:S01]  /*0af0*/  @P1 IMAD.WIDE R8, R13.reuse, 0x4, R8 ;  /* 0x000000040d081825 */ /* 0x042fe200078e0208 */
[----:B------:R2:W-:Y:S04]  /*0b00*/  @P1 STG.E desc[UR4][R6.64], R27 ;  /* 0x0000001b06001986 */ /* 0x0005e8000c101904 */
[----:B------:R2:W-:Y:S01]  /*0b10*/  @P1 STG.E desc[UR4][R8.64], R23 ;  /* 0x0000001708001986 */ /* 0x0005e2000c101904 */
[----:B----4-:R-:W-:-:S05]  /*0b20*/  @P1 IMAD.WIDE R10, R13, 0x4, R10 ;  /* 0x000000040d0a1825 */ /* 0x010fca00078e020a */
[----:B------:R2:W-:Y:S04]  /*0b30*/  @P1 STG.E desc[UR4][R10.64], R0 ;  /* 0x000000000a001986 */ /* 0x0005e8000c101904 */
[----:B---3--:R-:W3:Y:S01]  /*0b40*/  LDG.E R15, desc[UR4][R4.64+0xc] ;  /* 0x00000c04040f7981 */ /* 0x008ee2000c1e1900 */
[----:B------:R-:W-:Y:S02]  /*0b50*/  @P1 IADD3 R13, PT, PT, R13, 0x1, RZ ;  /* 0x000000010d0d1810 */ /* 0x000fe40007ffe0ff */
[----:B---3--:R-:W-:-:S13]  /*0b60*/  ISETP.NE.AND P0, PT, R15, RZ, PT ;  /* 0x000000ff0f00720c */ /* 0x008fda0003f05270 */
[----:B--2---:R-:W-:Y:S05]  /*0b70*/  @!P0 BRA `(.L_x_4) ;  /* 0x00000000002c8947 */ /* 0x004fea0003800000 */
[----:B------:R-:W0:Y:S01]  /*0b80*/  LDC.64 R4, c[0x0][0x390] ;  /* 0x0000e400ff047b82 */ /* 0x000e220000000a00 */
[----:B------:R-:W-:-:S07]  /*0b90*/  IADD3 R11, PT, PT, R14, 0x3, RZ ;  /* 0x000000030e0b7810 */ /* 0x000fce0007ffe0ff */
[----:B------:R-:W1:Y:S08]  /*0ba0*/  LDC.64 R6, c[0x0][0x398] ;  /* 0x0000e600ff067b82 */ /* 0x000e700000000a00 */
[----:B------:R-:W2:Y:S01]  /*0bb0*/  LDC.64 R8, c[0x0][0x3a0] ;  /* 0x0000e800ff087b82 */ /* 0x000ea20000000a00 */
[----:B0-----:R-:W-:-:S05]  /*0bc0*/  IMAD.WIDE R4, R13, 0x4, R4 ;  /* 0x000000040d047825 */ /* 0x001fca00078e0204 */
[----:B------:R0:W-:Y:S01]  /*0bd0*/  STG.E desc[UR4][R4.64], R15 ;  /* 0x0000000f04007986 */ /* 0x0001e2000c101904 */
[----:B-1----:R-:W-:-:S05]  /*0be0*/  IMAD.WIDE R6, R13, 0x4, R6 ;  /* 0x000000040d067825 */ /* 0x002fca00078e0206 */
[----:B------:R0:W-:Y:S01]  /*0bf0*/  STG.E desc[UR4][R6.64], R11 ;  /* 0x0000000b06007986 */ /* 0x0001e2000c101904 */
[----:B--2---:R-:W-:-:S04]  /*0c00*/  IMAD.WIDE R8, R13, 0x4, R8 ;  /* 0x000000040d087825 */ /* 0x004fc800078e0208 */
[----:B------:R-:W-:Y:S01]  /*0c10*/  VIADD R13, R13, 0x1 ;  /* 0x000000010d0d7836 */ /* 0x000fe20000000000 */
[----:B------:R0:W-:Y:S06]  /*0c20*/  STG.E desc[UR4][R8.64], R0 ;  /* 0x0000000008007986 */ /* 0x0001ec000c101904 */
.L_x_4:
[----:B------:R-:W-:-:S07]  /*0c30*/  IADD3 R14, PT, PT, R14, 0x4, RZ ;  /* 0x000000040e0e7810 */ /* 0x000fce0007ffe0ff */
.L_x_3:
[----:B------:R-:W-:-:S13]  /*0c40*/  ISETP.NE.AND P0, PT, R3, RZ, PT ;  /* 0x000000ff0300720c */ /* 0x000fda0003f05270 */
[----:B------:R-:W-:Y:S05]  /*0c50*/  @!P0 EXIT ;  /* 0x000000000000894d */ /* 0x000fea0003800000 */
[----:B------:R-:W-:-:S13]  /*0c60*/  ISETP.NE.AND P0, PT, R3, 0x1, PT ;  /* 0x000000010300780c */ /* 0x000fda0003f05270 */
[----:B------:R-:W-:Y:S05]  /*0c70*/  @!P0 BRA `(.L_x_5) ;  /* 0x0000000000888947 */ /* 0x000fea0003800000 */
[----:B0-----:R-:W0:Y:S01]  /*0c80*/  LDC.64 R4, c[0x0][0x380] ;  /* 0x0000e000ff047b82 */ /* 0x001e220000000a00 */
[----:B------:R-:W1:Y:S01]  /*0c90*/  LDCU.64 UR6, c[0x0][0x3a8] ;  /* 0x00007500ff0677ac */ /* 0x000e620008000a00 */
[----:B------:R-:W-:-:S06]  /*0ca0*/  MOV R15, RZ ;  /* 0x000000ff000f7202 */ /* 0x000fcc0000000f00 */
[----:B------:R-:W2:Y:S01]  /*0cb0*/  LDC.64 R8, c[0x0][0x398] ;  /* 0x0000e600ff087b82 */ /* 0x000ea20000000a00 */
[----:B-1----:R-:W-:-:S04]  /*0cc0*/  IMAD.WIDE.U32 R6, R0, UR6, R14 ;  /* 0x0000000600067c25 */ /* 0x002fc8000f8e000e */
[----:B------:R-:W-:Y:S01]  /*0cd0*/  IMAD R3, R0, UR7, R7 ;  /* 0x0000000700037c24 */ /* 0x000fe2000f8e0207 */
[----:B0-----:R-:W-:-:S04]  /*0ce0*/  LEA R4, P0, R6, R4, 0x2 ;  /* 0x0000000406047211 */ /* 0x001fc800078010ff */
[----:B------:R-:W-:Y:S02]  /*0cf0*/  LEA.HI.X R5, R6, R5, R3, 0x2, P0 ;  /* 0x0000000506057211 */ /* 0x000fe400000f1403 */
[----:B------:R-:W0:Y:S03]  /*0d00*/  LDC.64 R6, c[0x0][0x390] ;  /* 0x0000e400ff067b82 */ /* 0x000e260000000a00 */
[----:B------:R-:W3:Y:S02]  /*0d10*/  LDG.E R3, desc[UR4][R4.64] ;  /* 0x0000000404037981 */ /* 0x000ee4000c1e1900 */
[----:B---3--:R-:W-:-:S13]  /*0d20*/  ISETP.NE.AND P0, PT, R3, RZ, PT ;  /* 0x000000ff0300720c */ /* 0x008fda0003f05270 */
[----:B------:R-:W1:Y:S01]  /*0d30*/  @P0 LDC.64 R10, c[0x0][0x3a0] ;  /* 0x0000e800ff0a0b82 */ /* 0x000e620000000a00 */
[----:B0----5:R-:W-:-:S04]  /*0d40*/  @P0 IMAD.WIDE R6, R13, 0x4, R6 ;  /* 0x000000040d060825 */ /* 0x021fc800078e0206 */
[C---:B--2---:R-:W-:Y:S01]  /*0d50*/  @P0 IMAD.WIDE R8, R13.reuse, 0x4, R8 ;  /* 0x000000040d080825 */ /* 0x044fe200078e0208 */
[----:B------:R0:W-:Y:S04]  /*0d60*/  @P0 STG.E desc[UR4][R6.64], R3 ;  /* 0x0000000306000986 */ /* 0x0001e8000c101904 */
[----:B------:R0:W-:Y:S01]  /*0d70*/  @P0 STG.E desc[UR4][R8.64], R14 ;  /* 0x0000000e08000986 */ /* 0x0001e2000c101904 */
[----:B-1----:R-:W-:-:S05]  /*0d80*/  @P0 IMAD.WIDE R10, R13, 0x4, R10 ;  /* 0x000000040d0a0825 */ /* 0x002fca00078e020a */
[----:B------:R0:W-:Y:S04]  /*0d90*/  @P0 STG.E desc[UR4][R10.64], R0 ;  /* 0x000000000a000986 */ /* 0x0001e8000c101904 */
[----:B------:R-:W2:Y:S01]  /*0da0*/  LDG.E R15, desc[UR4][R4.64+0x4] ;  /* 0x00000404040f7981 */ /* 0x000ea2000c1e1900 */
[----:B------:R-:W-:Y:S02]  /*0db0*/  @P0 IADD3 R13, PT, PT, R13, 0x1, RZ ;  /* 0x000000010d0d0810 */ /* 0x000fe40007ffe0ff */
[----:B--2---:R-:W-:-:S13]  /*0dc0*/  ISETP.NE.AND P1, PT, R15, RZ, PT ;  /* 0x000000ff0f00720c */ /* 0x004fda0003f25270 */
[----:B0-----:R-:W-:Y:S05]  /*0dd0*/  @!P1 BRA `(.L_x_6) ;  /* 0x00000000002c9947 */ /* 0x001fea0003800000 */
[----:B------:R-:W0:Y:S01]  /*0de0*/  LDC.64 R4, c[0x0][0x390] ;  /* 0x0000e400ff047b82 */ /* 0x000e220000000a00 */
[----:B------:R-:W-:-:S07]  /*0df0*/  VIADD R3, R14, 0x1 ;  /* 0x000000010e037836 */ /* 0x000fce0000000000 */
[----:B------:R-:W1:Y:S08]  /*0e00*/  LDC.64 R6, c[0x0][0x398] ;  /* 0x0000e600ff067b82 */ /* 0x000e700000000a00 */
[----:B------:R-:W2:Y:S01]  /*0e10*/  LDC.64 R8, c[0x0][0x3a0] ;  /* 0x0000e800ff087b82 */ /* 0x000ea20000000a00 */
[----:B0-----:R-:W-:-:S05]  /*0e20*/  IMAD.WIDE R4, R13, 0x4, R4 ;  /* 0x000000040d047825 */ /* 0x001fca00078e0204 */
[----:B------:R0:W-:Y:S01]  /*0e30*/  STG.E desc[UR4][R4.64], R15 ;  /* 0x0000000f04007986 */ /* 0x0001e2000c101904 */
[----:B-1----:R-:W-:-:S05]  /*0e40*/  IMAD.WIDE R6, R13, 0x4, R6 ;  /* 0x000000040d067825 */ /* 0x002fca00078e0206 */
[----:B------:R0:W-:Y:S01]  /*0e50*/  STG.E desc[UR4][R6.64], R3 ;  /* 0x0000000306007986 */ /* 0x0001e2000c101904 */
[C---:B--2---:R-:W-:Y:S01]  /*0e60*/  IMAD.WIDE R8, R13.reuse, 0x4, R8 ;  /* 0x000000040d087825 */ /* 0x044fe200078e0208 */
[----:B------:R-:W-:-:S04]  /*0e70*/  IADD3 R13, PT, PT, R13, 0x1, RZ ;  /* 0x000000010d0d7810 */ /* 0x000fc80007ffe0ff */
[----:B------:R0:W-:Y:S03]  /*0e80*/  STG.E desc[UR4][R8.64], R0 ;  /* 0x0000000008007986 */ /* 0x0001e6000c101904 */
.L_x_6:
[----:B------:R-:W-:-:S07]  /*0e90*/  IADD3 R14, PT, PT, R14, 0x2, RZ ;  /* 0x000000020e0e7810 */ /* 0x000fce0007ffe0ff */
.L_x_5:
[----:B------:R-:W-:-:S04]  /*0ea0*/  LOP3.LUT R2, R2, 0x1, RZ, 0xc0, !PT ;  /* 0x0000000102027812 */ /* 0x000fc800078ec0ff */
[----:B------:R-:W-:-:S13]  /*0eb0*/  ISETP.NE.U32.AND P0, PT, R2, 0x1, PT ;  /* 0x000000010200780c */ /* 0x000fda0003f05070 */
[----:B------:R-:W-:Y:S05]  /*0ec0*/  @P0 EXIT ;  /* 0x000000000000094d */ /* 0x000fea0003800000 */
[----:B0-----:R-:W0:Y:S01]  /*0ed0*/  LDC.64 R4, c[0x0][0x380] ;  /* 0x0000e000ff047b82 */ /* 0x001e220000000a00 */
[----:B------:R-:W1:Y:S01]  /*0ee0*/  LDCU.64 UR6, c[0x0][0x3a8] ;  /* 0x00007500ff0677ac */ /* 0x000e620008000a00 */
[----:B------:R-:W-:-:S03]  /*0ef0*/  HFMA2 R15, -RZ, RZ, 0, 0 ;  /* 0x00000000ff0f7431 */ /* 0x000fc600000001ff */
[----:B-1----:R-:W-:-:S04]  /*0f00*/  IMAD.WIDE.U32 R2, R0, UR6, R14 ;  /* 0x0000000600027c25 */ /* 0x002fc8000f8e000e */
[----:B------:R-:W-:Y:S01]  /*0f10*/  IMAD R3, R0, UR7, R3 ;  /* 0x0000000700037c24 */ /* 0x000fe2000f8e0203 */
[----:B0-----:R-:W-:-:S04]  /*0f20*/  LEA R4, P0, R2, R4, 0x2 ;  /* 0x0000000402047211 */ /* 0x001fc800078010ff */
[----:B------:R-:W-:-:S05]  /*0f30*/  LEA.HI.X R5, R2, R5, R3, 0x2, P0 ;  /* 0x0000000502057211 */ /* 0x000fca00000f1403 */
[----:B------:R-:W2:Y:S02]  /*0f40*/  LDG.E R9, desc[UR4][R4.64] ;  /* 0x0000000404097981 */ /* 0x000ea4000c1e1900 */
[----:B--2---:R-:W-:-:S13]  /*0f50*/  ISETP.NE.AND P0, PT, R9, RZ, PT ;  /* 0x000000ff0900720c */ /* 0x004fda0003f05270 */
[----:B------:R-:W-:Y:S05]  /*0f60*/  @!P0 EXIT ;  /* 0x000000000000894d */ /* 0x000fea0003800000 */
[----:B------:R-:W0:Y:S08]  /*0f70*/  LDC.64 R2, c[0x0][0x390] ;  /* 0x0000e400ff027b82 */ /* 0x000e300000000a00 */
[----:B------:R-:W1:Y:S08]  /*0f80*/  LDC.64 R4, c[0x0][0x398] ;  /* 0x0000e600ff047b82 */ /* 0x000e700000000a00 */
[----:B------:R-:W2:Y:S01]  /*0f90*/  LDC.64 R6, c[0x0][0x3a0] ;  /* 0x0000e800ff067b82 */ /* 0x000ea20000000a00 */
[----:B0----5:R-:W-:-:S05]  /*0fa0*/  IMAD.WIDE R2, R13, 0x4, R2 ;  /* 0x000000040d027825 */ /* 0x021fca00078e0202 */
[----:B------:R-:W-:Y:S01]  /*0fb0*/  STG.E desc[UR4][R2.64], R9 ;  /* 0x0000000902007986 */ /* 0x000fe2000c101904 */
[----:B-1----:R-:W-:-:S05]  /*0fc0*/  IMAD.WIDE R4, R13, 0x4, R4 ;  /* 0x000000040d047825 */ /* 0x002fca00078e0204 */
[----:B------:R-:W-:Y:S01]  /*0fd0*/  STG.E desc[UR4][R4.64], R14 ;  /* 0x0000000e04007986 */ /* 0x000fe2000c101904 */
[----:B--2---:R-:W-:-:S05]  /*0fe0*/  IMAD.WIDE R6, R13, 0x4, R6 ;  /* 0x000000040d067825 */ /* 0x004fca00078e0206 */
[----:B------:R-:W-:Y:S01]  /*0ff0*/  STG.E desc[UR4][R6.64], R0 ;  /* 0x0000000006007986 */ /* 0x000fe2000c101904 */
[----:B------:R-:W-:Y:S05]  /*1000*/  EXIT ;  /* 0x000000000000794d */ /* 0x000fea0003800000 */
.L_x_7:
[----:B------:R-:W-:-:S00]  /*1010*/  BRA `(.L_x_7) ;  /* 0xfffffffc00fc7947 */ /* 0x000fc0000383ffff */
[----:B------:R-:W-:-:S00]  /*1020*/  NOP ;  /* 0x0000000000007918 */ /* 0x000fc00000000000 */
        /* <DEDUP_REMOVED lines=13> */
.L_x_8:


//--------------------- .nv.shared.reserved.0     --------------------------
	.section	.nv.shared.reserved.0,"aw",@nobits
	.weak		__nv_reservedSMEM_offset_0_alias
	.size		__nv_reservedSMEM_offset_0_alias, 0, 64
	.other		__nv_reservedSMEM_offset_0_alias,@"STO_CUDA_RESERVED_SHARED STV_DEFAULT"
__nv_reservedSMEM_offset_0_alias:
	.zero		0
	.zero		64


//--------------------- .nv.constant0._Z13compressedRowPiS_S_S_S_mi --------------------------
	.section	.nv.constant0._Z13compressedRowPiS_S_S_S_mi,"a",@progbits
	.sectionflags	@""
	.align	4
.nv.constant0._Z13compressedRowPiS_S_S_S_mi:
	.zero		948


//--------------------- SYMBOLS --------------------------

	.type		.nv.reservedSmem.offset0,@object
	.size		.nv.reservedSmem.offset0,0x4
